	.headerflags	@"EF_CUDA_TEXMODE_UNIFIED EF_CUDA_64BIT_ADDRESS EF_CUDA_ACCELERATORS EF_CUDA_SM90 EF_CUDA_VIRTUAL_SM(EF_CUDA_SM90)"
	.elftype	@"ET_EXEC"


//--------------------- .nv.info                  --------------------------
	.section	.nv.info,"",@"SHT_CUDA_INFO"
	.align	4


	//----- nvinfo : EIATTR_REGCOUNT
	.align		4
        /*0000*/ 	.byte	0x04, 0x2f
        /*0002*/ 	.short	(.L_1 - .L_0)
	.align		4
.L_0:
        /*0004*/ 	.word	index@(triton_poi_fused_threshold_backward_24)
        /*0008*/ 	.word	0x00000018


	//----- nvinfo : EIATTR_MIN_STACK_SIZE
	.align		4
.L_1:
        /*000c*/ 	.byte	0x04, 0x12
        /*000e*/ 	.short	(.L_3 - .L_2)
	.align		4
.L_2:
        /*0010*/ 	.word	index@(triton_poi_fused_threshold_backward_24)
        /*0014*/ 	.word	0x00000000


	//----- nvinfo : EIATTR_FRAME_SIZE
	.align		4
.L_3:
        /*0018*/ 	.byte	0x04, 0x11
        /*001a*/ 	.short	(.L_5 - .L_4)
	.align		4
.L_4:
        /*001c*/ 	.word	index@(triton_poi_fused_threshold_backward_24)
        /*0020*/ 	.word	0x00000000


	//----- nvinfo : EIATTR_MIN_STACK_SIZE
	.align		4
.L_5:
        /*0024*/ 	.byte	0x04, 0x12
        /*0026*/ 	.short	(.L_7 - .L_6)
	.align		4
.L_6:
        /*0028*/ 	.word	index@(triton_poi_fused_threshold_backward_24)
        /*002c*/ 	.word	0x00000000
.L_7:


//--------------------- .nv.info.triton_poi_fused_threshold_backward_24 --------------------------
	.section	.nv.info.triton_poi_fused_threshold_backward_24,"",@"SHT_CUDA_INFO"
	.sectionflags	@""
	.align	4


	//----- nvinfo : EIATTR_CUDA_API_VERSION
	.align		4
        /*0000*/ 	.byte	0x04, 0x37
        /*0002*/ 	.short	(.L_9 - .L_8)
.L_8:
        /*0004*/ 	.word	0x0000007c


	//----- nvinfo : EIATTR_KPARAM_INFO
	.align		4
.L_9:
        /*0008*/ 	.byte	0x04, 0x17
        /*000a*/ 	.short	(.L_11 - .L_10)
.L_10:
        /*000c*/ 	.word	0x00000000
        /*0010*/ 	.short	0x0003
        /*0012*/ 	.short	0x0014
        /*0014*/ 	.byte	0x00, 0xf0, 0x11, 0x00


	//----- nvinfo : EIATTR_KPARAM_INFO
	.align		4
.L_11:
        /*0018*/ 	.byte	0x04, 0x17
        /*001a*/ 	.short	(.L_13 - .L_12)
.L_12:
        /*001c*/ 	.word	0x00000000
        /*0020*/ 	.short	0x0002
        /*0022*/ 	.short	0x0010
        /*0024*/ 	.byte	0x00, 0xf0, 0x11, 0x00


	//----- nvinfo : EIATTR_KPARAM_INFO
	.align		4
.L_13:
        /*0028*/ 	.byte	0x04, 0x17
        /*002a*/ 	.short	(.L_15 - .L_14)
.L_14:
        /*002c*/ 	.word	0x00000000
        /*0030*/ 	.short	0x0001
        /*0032*/ 	.short	0x0008
        /*0034*/ 	.byte	0x00, 0xf4, 0x21, 0x00


	//----- nvinfo : EIATTR_KPARAM_INFO
	.align		4
.L_15:
        /*0038*/ 	.byte	0x04, 0x17
        /*003a*/ 	.short	(.L_17 - .L_16)
.L_16:
        /*003c*/ 	.word	0x00000000
        /*0040*/ 	.short	0x0000
        /*0042*/ 	.short	0x0000
        /*0044*/ 	.byte	0x00, 0xf4, 0x21, 0x00


	//----- nvinfo : EIATTR_SPARSE_MMA_MASK
	.align		4
.L_17:
        /*0048*/ 	.byte	0x03, 0x50
        /*004a*/ 	.short	0x0000


	//----- nvinfo : EIATTR_MAXREG_COUNT
	.align		4
        /*004c*/ 	.byte	0x03, 0x1b
        /*004e*/ 	.short	0x00ff


	//----- nvinfo : EIATTR_EXIT_INSTR_OFFSETS
	.align		4
        /*0050*/ 	.byte	0x04, 0x1c
        /*0052*/ 	.short	(.L_19 - .L_18)


	//   ....[0]....
.L_18:
        /*0054*/ 	.word	0x00000600


	//   ....[1]....
        /*0058*/ 	.word	0x00000620


	//----- nvinfo : EIATTR_REQNTID
	.align		4
.L_19:
        /*005c*/ 	.byte	0x04, 0x10
        /*005e*/ 	.short	(.L_21 - .L_20)
.L_20:
        /*0060*/ 	.word	0x00000080
        /*0064*/ 	.word	0x00000001
        /*0068*/ 	.word	0x00000001


	//----- nvinfo : EIATTR_CBANK_PARAM_SIZE
	.align		4
.L_21:
        /*006c*/ 	.byte	0x03, 0x19
        /*006e*/ 	.short	0x0018


	//----- nvinfo : EIATTR_PARAM_CBANK
	.align		4
        /*0070*/ 	.byte	0x04, 0x0a
        /*0072*/ 	.short	(.L_23 - .L_22)
	.align		4
.L_22:
        /*0074*/ 	.word	index@(.nv.constant0.triton_poi_fused_threshold_backward_24)
        /*0078*/ 	.short	0x0210
        /*007a*/ 	.short	0x0018


	//----- nvinfo : EIATTR_SW_WAR
	.align		4
.L_23:
        /*007c*/ 	.byte	0x04, 0x36
        /*007e*/ 	.short	(.L_25 - .L_24)
.L_24:
        /*0080*/ 	.word	0x00000008
.L_25:


//--------------------- .nv.callgraph             --------------------------
	.section	.nv.callgraph,"",@"SHT_CUDA_CALLGRAPH"
	.align	4
	.sectionentsize	8
	.align		4
        /*0000*/ 	.word	0x00000000
	.align		4
        /*0004*/ 	.word	0xffffffff
	.align		4
        /*0008*/ 	.word	0x00000000
	.align		4
        /*000c*/ 	.word	0xfffffffe
	.align		4
        /*0010*/ 	.word	0x00000000
	.align		4
        /*0014*/ 	.word	0xfffffffd
	.align		4
        /*0018*/ 	.word	0x00000000
	.align		4
        /*001c*/ 	.word	0xfffffffc


//--------------------- .text.triton_poi_fused_threshold_backward_24 --------------------------
	.section	.text.triton_poi_fused_threshold_backward_24,"ax",@progbits
	.sectionflags	@"SHF_BARRIERS=1"
	.align	128
        .global         triton_poi_fused_threshold_backward_24
        .type           triton_poi_fused_threshold_backward_24,@function
        .size           triton_poi_fused_threshold_backward_24,(.L_x_1 - triton_poi_fused_threshold_backward_24)
        .other          triton_poi_fused_threshold_backward_24,@"STO_CUDA_ENTRY STV_DEFAULT"
triton_poi_fused_threshold_backward_24:
.text.triton_poi_fused_threshold_backward_24:
[----:B------:R-:W0:Y:S02]  /*0000*/  LDC R1, c[0x0][0x28] ;  /* 0x00000a00ff017b82 */ /* 0x000e240000000800 */
[----:B------:R-:W1:Y:S01]  /*0010*/  S2R R12, SR_TID.X ;  /* 0x00000000000c7919 */ /* 0x000e620000002100 */
[----:B------:R-:W2:Y:S01]  /*0020*/  LDC.64 R8, c[0x0][0x210] ;  /* 0x00008400ff087b82 */ /* 0x000ea20000000a00 */
[----:B------:R-:W-:Y:S01]  /*0030*/  ULDC.64 UR6, c[0x0][0x208] ;  /* 0x0000820000067ab9 */ /* 0x000fe20000000a00 */
[----:B------:R-:W3:Y:S01]  /*0040*/  S2R R13, SR_CTAID.Y ;  /* 0x00000000000d7919 */ /* 0x000ee20000002600 */
[----:B------:R-:W4:Y:S01]  /*0050*/  S2R R3, SR_CTAID.X ;  /* 0x0000000000037919 */ /* 0x000f220000002500 */
[----:B-1----:R-:W-:-:S04]  /*0060*/  LOP3.LUT R14, R12, 0x7f, RZ, 0xc0, !PT ;  /* 0x0000007f0c0e7812 */ /* 0x002fc800078ec0ff */
[----:B---3--:R-:W-:-:S05]  /*0070*/  PRMT R0, R14, 0x6540, R13 ;  /* 0x000065400e007816 */ /* 0x008fca000000000d */
[----:B----4-:R-:W-:Y:S02]  /*0080*/  IMAD.IADD R2, R0, 0x1, R3 ;  /* 0x0000000100027824 */ /* 0x010fe400078e0203 */
[----:B------:R-:W-:Y:S02]  /*0090*/  IMAD.SHL.U32 R0, R3, 0x4, RZ ;  /* 0x0000000403007824 */ /* 0x000fe400078e00ff */
[----:B------:R-:W-:-:S03]  /*00a0*/  IMAD.SHL.U32 R3, R2, 0x4, RZ ;  /* 0x0000000402037824 */ /* 0x000fc600078e00ff */
[----:B------:R-:W-:Y:S01]  /*00b0*/  ISETP.GE.AND P0, PT, R0, 0x4, PT ;  /* 0x000000040000780c */ /* 0x000fe20003f06270 */
[----:B------:R-:W-:-:S04]  /*00c0*/  VIADD R5, R3, 0x200 ;  /* 0x0000020003057836 */ /* 0x000fc80000000000 */
[----:B--2---:R-:W-:-:S04]  /*00d0*/  IMAD.WIDE R4, R5, 0x4, R8 ;  /* 0x0000000405047825 */ /* 0x004fc800078e0208 */
[----:B------:R-:W-:-:S04]  /*00e0*/  IMAD.WIDE R8, R3, 0x4, R8 ;  /* 0x0000000403087825 */ /* 0x000fc800078e0208 */
[----:B------:R-:W2:Y:S04]  /*00f0*/  @!P0 LDG.E.EL.128 R4, desc[UR6][R4.64] ;  /* 0x0000000604048981 */ /* 0x000ea8000c2e1d00 */
[----:B------:R-:W3:Y:S01]  /*0100*/  @!P0 LDG.E.EL.128 R8, desc[UR6][R8.64] ;  /* 0x0000000608088981 */ /* 0x000ee2000c2e1d00 */
[----:B------:R-:W1:Y:S01]  /*0110*/  S2UR UR5, SR_CgaCtaId ;  /* 0x00000000000579c3 */ /* 0x000e620000008800 */
[--C-:B------:R-:W-:Y:S01]  /*0120*/  SHF.R.U32.HI R2, RZ, 0x2, R12.reuse ;  /* 0x00000002ff027819 */ /* 0x100fe2000001160c */
[----:B------:R-:W-:Y:S01]  /*0130*/  IMAD.SHL.U32 R15, R12, 0x8, RZ ;  /* 0x000000080c0f7824 */ /* 0x000fe200078e00ff */
[----:B------:R-:W-:Y:S01]  /*0140*/  UMOV UR4, 0x400 ;  /* 0x0000040000047882 */ /* 0x000fe20000000000 */
[----:B------:R-:W-:Y:S02]  /*0150*/  SHF.R.U32.HI R12, RZ, 0x5, R12 ;  /* 0x00000005ff0c7819 */ /* 0x000fe4000001160c */
[----:B------:R-:W-:-:S02]  /*0160*/  LOP3.LUT R17, R2, 0x18, RZ, 0xc0, !PT ;  /* 0x0000001802117812 */ /* 0x000fc400078ec0ff */
[----:B------:R-:W-:Y:S01]  /*0170*/  LOP3.LUT R2, R15, 0x3f8, RZ, 0xc0, !PT ;  /* 0x000003f80f027812 */ /* 0x000fe200078ec0ff */
[----:B-1----:R-:W-:-:S06]  /*0180*/  UPRMT UR4, UR5, 0x654, UR4 ;  /* 0x0000065405047896 */ /* 0x002fcc0008000004 */
[----:B------:R-:W-:Y:S02]  /*0190*/  IADD3 R2, R17, UR4, R2 ;  /* 0x0000000411027c10 */ /* 0x000fe4000fffe002 */
[----:B--2---:R-:W-:Y:S02]  /*01a0*/  FSETP.GTU.AND P1, PT, R4, RZ, !P0 ;  /* 0x000000ff0400720b */ /* 0x004fe4000472c000 */
[----:B------:R-:W-:Y:S02]  /*01b0*/  FSETP.GTU.AND P2, PT, R5, RZ, !P0 ;  /* 0x000000ff0500720b */ /* 0x000fe4000474c000 */
[----:B------:R-:W-:Y:S02]  /*01c0*/  FSETP.GTU.AND P3, PT, R6, RZ, !P0 ;  /* 0x000000ff0600720b */ /* 0x000fe4000476c000 */
[----:B------:R-:W-:Y:S02]  /*01d0*/  SEL R3, RZ, 0x1, P1 ;  /* 0x00000001ff037807 */ /* 0x000fe40000800000 */
[----:B------:R-:W-:-:S02]  /*01e0*/  SEL R5, RZ, 0x1, P2 ;  /* 0x00000001ff057807 */ /* 0x000fc40001000000 */
[----:B------:R-:W-:Y:S01]  /*01f0*/  SEL R19, RZ, 0x1, P3 ;  /* 0x00000001ff137807 */ /* 0x000fe20001800000 */
[----:B------:R-:W-:Y:S01]  /*0200*/  STS.U8 [R14+UR4+0x80], R3 ;  /* 0x000080030e007988 */ /* 0x000fe20008000004 */
[----:B------:R-:W-:Y:S02]  /*0210*/  FSETP.GTU.AND P4, PT, R7, RZ, !P0 ;  /* 0x000000ff0700720b */ /* 0x000fe4000478c000 */
[----:B---3--:R-:W-:Y:S01]  /*0220*/  FSETP.GTU.AND P3, PT, R8, RZ, !P0 ;  /* 0x000000ff0800720b */ /* 0x008fe2000476c000 */
[----:B------:R1:W-:Y:S01]  /*0230*/  STS.U8 [R14+UR4+0x188], R5 ;  /* 0x000188050e007988 */ /* 0x0003e20008000004 */
[----:B------:R-:W-:Y:S02]  /*0240*/  FSETP.GTU.AND P2, PT, R9, RZ, !P0 ;  /* 0x000000ff0900720b */ /* 0x000fe4000474c000 */
[----:B------:R-:W-:Y:S01]  /*0250*/  FSETP.GTU.AND P1, PT, R10, RZ, !P0 ;  /* 0x000000ff0a00720b */ /* 0x000fe2000472c000 */
[----:B------:R-:W-:Y:S01]  /*0260*/  STS.U8 [R14+UR4+0x290], R19 ;  /* 0x000290130e007988 */ /* 0x000fe20008000004 */
[----:B------:R-:W-:-:S02]  /*0270*/  FSETP.GTU.AND P0, PT, R11, RZ, !P0 ;  /* 0x000000ff0b00720b */ /* 0x000fc4000470c000 */
[----:B------:R-:W-:Y:S02]  /*0280*/  SEL R21, RZ, 0x1, P4 ;  /* 0x00000001ff157807 */ /* 0x000fe40002000000 */
[----:B------:R-:W-:Y:S02]  /*0290*/  SEL R7, RZ, 0x1, P3 ;  /* 0x00000001ff077807 */ /* 0x000fe40001800000 */
[----:B------:R-:W-:Y:S01]  /*02a0*/  SEL R9, RZ, 0x1, P2 ;  /* 0x00000001ff097807 */ /* 0x000fe20001000000 */
[----:B------:R-:W-:Y:S01]  /*02b0*/  STS.U8 [R14+UR4+0x398], R21 ;  /* 0x000398150e007988 */ /* 0x000fe20008000004 */
[----:B------:R-:W-:Y:S02]  /*02c0*/  SEL R11, RZ, 0x1, P1 ;  /* 0x00000001ff0b7807 */ /* 0x000fe40000800000 */
[----:B------:R-:W-:Y:S01]  /*02d0*/  SEL R17, RZ, 0x1, P0 ;  /* 0x00000001ff117807 */ /* 0x000fe20000000000 */
[----:B------:R2:W-:Y:S01]  /*02e0*/  STS.U8 [R14+UR4], R7 ;  /* 0x000000070e007988 */ /* 0x0005e20008000004 */
[----:B-1----:R-:W-:-:S02]  /*02f0*/  SHF.R.S32.HI R5, RZ, 0x17, R13 ;  /* 0x00000017ff057819 */ /* 0x002fc4000001140d */
[----:B------:R-:W-:Y:S01]  /*0300*/  LOP3.LUT R4, R15, 0xf8, RZ, 0xc0, !PT ;  /* 0x000000f80f047812 */ /* 0x000fe200078ec0ff */
[----:B------:R-:W-:Y:S01]  /*0310*/  STS.U8 [R14+UR4+0x108], R9 ;  /* 0x000108090e007988 */ /* 0x000fe20008000004 */
[----:B------:R-:W-:Y:S02]  /*0320*/  SGXT R5, R5, 0x1 ;  /* 0x000000010505781a */ /* 0x000fe40000000200 */
[----:B------:R-:W-:Y:S01]  /*0330*/  PRMT R4, R4, 0x6540, R13 ;  /* 0x0000654004047816 */ /* 0x000fe2000000000d */
[----:B------:R-:W-:Y:S03]  /*0340*/  STS.U8 [R14+UR4+0x210], R11 ;  /* 0x0002100b0e007988 */ /* 0x000fe60008000004 */
[----:B------:R-:W-:Y:S01]  /*0350*/  LEA.HI R6, R5, R4, RZ, 0xb ;  /* 0x0000000405067211 */ /* 0x000fe200078f58ff */
[----:B------:R-:W-:Y:S01]  /*0360*/  STS.U8 [R14+UR4+0x318], R17 ;  /* 0x000318110e007988 */ /* 0x000fe20008000004 */
[----:B------:R-:W-:Y:S01]  /*0370*/  SGXT.U32 R5, R12, 0x2 ;  /* 0x000000020c05781a */ /* 0x000fe20000000000 */
[----:B------:R-:W-:Y:S01]  /*0380*/  ULDC.64 UR4, c[0x0][0x218] ;  /* 0x0000860000047ab9 */ /* 0x000fe20000000a00 */
[----:B--2---:R-:W-:Y:S01]  /*0390*/  LOP3.LUT R7, R6, 0xfffff800, RZ, 0xc0, !PT ;  /* 0xfffff80006077812 */ /* 0x004fe200078ec0ff */
[----:B------:R-:W-:Y:S01]  /*03a0*/  BAR.SYNC.DEFER_BLOCKING 0x0 ;  /* 0x0000000000007b1d */ /* 0x000fe20000010000 */
[----:B------:R-:W-:Y:S01]  /*03b0*/  LOP3.LUT R5, R0, R5, RZ, 0xfc, !PT ;  /* 0x0000000500057212 */ /* 0x000fe200078efcff */
[----:B------:R-:W-:-:S02]  /*03c0*/  IMAD.SHL.U32 R6, R6, 0x4, RZ ;  /* 0x0000000406067824 */ /* 0x000fc400078e00ff */
[----:B------:R-:W-:Y:S01]  /*03d0*/  IMAD.IADD R4, R4, 0x1, -R7 ;  /* 0x0000000104047824 */ /* 0x000fe200078e0a07 */
[C---:B------:R-:W-:Y:S02]  /*03e0*/  ISETP.GE.AND P0, PT, R5.reuse, 0x4, PT ;  /* 0x000000040500780c */ /* 0x040fe40003f06270 */
[----:B------:R-:W-:Y:S01]  /*03f0*/  LOP3.LUT R7, R6, 0xffffe000, RZ, 0xc0, !PT ;  /* 0xffffe00006077812 */ /* 0x000fe200078ec0ff */
[----:B------:R-:W-:-:S04]  /*0400*/  IMAD R4, R5, 0x800, R4 ;  /* 0x0000080005047824 */ /* 0x000fc800078e0204 */
[----:B------:R-:W-:Y:S01]  /*0410*/  IMAD.IADD R4, R4, 0x1, R7 ;  /* 0x0000000104047824 */ /* 0x000fe200078e0207 */
[----:B------:R-:W1:Y:S02]  /*0420*/  LDS.64 R2, [R2] ;  /* 0x0000000002027984 */ /* 0x000e640000000a00 */
[C---:B-1----:R-:W-:Y:S02]  /*0430*/  PRMT R0, R2.reuse, 0x7772, RZ ;  /* 0x0000777202007816 */ /* 0x042fe400000000ff */
[C---:B------:R-:W-:Y:S02]  /*0440*/  PRMT R9, R2.reuse, 0x7771, RZ ;  /* 0x0000777102097816 */ /* 0x040fe400000000ff */
[----:B------:R-:W-:Y:S02]  /*0450*/  PRMT R6, R3, 0x7772, RZ ;  /* 0x0000777203067816 */ /* 0x000fe400000000ff */
[----:B------:R-:W-:Y:S02]  /*0460*/  PRMT R9, R9, 0x5410, R0 ;  /* 0x0000541009097816 */ /* 0x000fe40000000000 */
[----:B------:R-:W-:-:S02]  /*0470*/  PRMT R0, R2, 0x7770, RZ ;  /* 0x0000777002007816 */ /* 0x000fc400000000ff */
[----:B------:R-:W-:Y:S02]  /*0480*/  PRMT R11, R3, 0x7771, RZ ;  /* 0x00007771030b7816 */ /* 0x000fe400000000ff */
[----:B------:R-:W-:Y:S02]  /*0490*/  LOP3.LUT R9, R9, 0x10001, RZ, 0xc0, !PT ;  /* 0x0001000109097812 */ /* 0x000fe400078ec0ff */
[----:B------:R-:W-:Y:S02]  /*04a0*/  LOP3.LUT R13, R0, 0x1, RZ, 0xc0, !PT ;  /* 0x00000001000d7812 */ /* 0x000fe400078ec0ff */
[----:B------:R-:W-:Y:S02]  /*04b0*/  PRMT R6, R11, 0x5410, R6 ;  /* 0x000054100b067816 */ /* 0x000fe40000000006 */
[----:B------:R-:W-:Y:S02]  /*04c0*/  LOP3.LUT R0, R9, 0xffff, RZ, 0xc0, !PT ;  /* 0x0000ffff09007812 */ /* 0x000fe400078ec0ff */
[----:B------:R-:W-:-:S02]  /*04d0*/  LOP3.LUT R6, R6, 0x10001, RZ, 0xc0, !PT ;  /* 0x0001000106067812 */ /* 0x000fc400078ec0ff */
[----:B------:R-:W-:Y:S02]  /*04e0*/  PRMT R13, R13, 0x3340, R0 ;  /* 0x000033400d0d7816 */ /* 0x000fe40000000000 */
[----:B------:R-:W-:Y:S02]  /*04f0*/  SHF.R.U32.HI R2, RZ, 0x18, R2 ;  /* 0x00000018ff027819 */ /* 0x000fe40000011602 */
[----:B------:R-:W-:Y:S02]  /*0500*/  PRMT R0, R3, 0x7770, RZ ;  /* 0x0000777003007816 */ /* 0x000fe400000000ff */
[----:B------:R-:W-:Y:S02]  /*0510*/  SHF.R.U32.HI R5, RZ, 0x18, R3 ;  /* 0x00000018ff057819 */ /* 0x000fe40000011603 */
[----:B------:R-:W-:Y:S02]  /*0520*/  PRMT R8, R6, 0x7732, RZ ;  /* 0x0000773206087816 */ /* 0x000fe400000000ff */
[----:B------:R-:W-:-:S02]  /*0530*/  SGXT.U32 R3, R2, 0x1 ;  /* 0x000000010203781a */ /* 0x000fc40000000000 */
[----:B------:R-:W-:Y:S02]  /*0540*/  LOP3.LUT R7, R0, 0x1, RZ, 0xc0, !PT ;  /* 0x0000000100077812 */ /* 0x000fe400078ec0ff */
[----:B------:R-:W-:Y:S02]  /*0550*/  LOP3.LUT R2, R6, 0xffff, RZ, 0xc0, !PT ;  /* 0x0000ffff06027812 */ /* 0x000fe400078ec0ff */
[----:B------:R-:W-:Y:S01]  /*0560*/  SGXT.U32 R6, R5, 0x1 ;  /* 0x000000010506781a */ /* 0x000fe20000000000 */
[----:B------:R-:W-:Y:S01]  /*0570*/  IMAD.MOV.U32 R5, RZ, RZ, R8 ;  /* 0x000000ffff057224 */ /* 0x000fe200078e0008 */
[----:B------:R-:W-:Y:S02]  /*0580*/  PRMT R0, R9, 0x7732, RZ ;  /* 0x0000773209007816 */ /* 0x000fe400000000ff */
[----:B------:R-:W-:Y:S02]  /*0590*/  PRMT R8, R7, 0x3340, R2 ;  /* 0x0000334007087816 */ /* 0x000fe40000000002 */
[----:B------:R-:W-:-:S02]  /*05a0*/  IADD3 R2, P1, R4, UR4, RZ ;  /* 0x0000000404027c10 */ /* 0x000fc4000ff3e0ff */
[----:B------:R-:W-:Y:S02]  /*05b0*/  PRMT R0, R0, 0x3340, R3 ;  /* 0x0000334000007816 */ /* 0x000fe40000000003 */
[----:B------:R-:W-:Y:S02]  /*05c0*/  PRMT R5, R5, 0x3340, R6 ;  /* 0x0000334005057816 */ /* 0x000fe40000000006 */
[----:B------:R-:W-:Y:S02]  /*05d0*/  LEA.HI.X.SX32 R3, R4, UR5, 0x1, P1 ;  /* 0x0000000504037c11 */ /* 0x000fe400088f0eff */
[----:B------:R-:W-:Y:S02]  /*05e0*/  PRMT R4, R13, 0x5410, R0 ;  /* 0x000054100d047816 */ /* 0x000fe40000000000 */
[----:B------:R-:W-:Y:S01]  /*05f0*/  PRMT R5, R8, 0x5410, R5 ;  /* 0x0000541008057816 */ /* 0x000fe20000000005 */
[----:B------:R-:W-:Y:S06]  /*0600*/  @P0 EXIT ;  /* 0x000000000000094d */ /* 0x000fec0003800000 */
[----:B------:R-:W-:Y:S01]  /*0610*/  STG.E.64 desc[UR6][R2.64], R4 ;  /* 0x0000000402007986 */ /* 0x000fe2000c101b06 */
[----:B------:R-:W-:Y:S05]  /*0620*/  EXIT ;  /* 0x000000000000794d */ /* 0x000fea0003800000 */
.L_x_0:
[----:B------:R-:W-:-:S00]  /*0630*/  BRA `(.L_x_0) ;  /* 0xfffffffc00fc7947 */ /* 0x000fc0000383ffff */
[----:B------:R-:W-:-:S00]  /*0640*/  NOP ;  /* 0x0000000000007918 */ /* 0x000fc00000000000 */
        /* <DEDUP_REMOVED lines=11> */
.L_x_1:


//--------------------- .nv.shared.triton_poi_fused_threshold_backward_24 --------------------------
	.section	.nv.shared.triton_poi_fused_threshold_backward_24,"aw",@nobits
	.sectionflags	@""
	.align	16
	.zero		1024


//--------------------- .nv.constant0.triton_poi_fused_threshold_backward_24 --------------------------
	.section	.nv.constant0.triton_poi_fused_threshold_backward_24,"a",@progbits
	.sectionflags	@""
	.align	4
.nv.constant0.triton_poi_fused_threshold_backward_24:
	.zero		552
